//
// Generated by NVIDIA NVVM Compiler
//
// Compiler Build ID: CL-36424714
// Cuda compilation tools, release 13.0, V13.0.88
// Based on NVVM 20.0.0
//

.version 9.0
.target sm_100
.address_size 64

	// .globl	_Z15dotProduct_CUDAPdlS_S_

.visible .entry _Z15dotProduct_CUDAPdlS_S_(
	.param .u64 .ptr .align 1 _Z15dotProduct_CUDAPdlS_S__param_0,
	.param .u64 _Z15dotProduct_CUDAPdlS_S__param_1,
	.param .u64 .ptr .align 1 _Z15dotProduct_CUDAPdlS_S__param_2,
	.param .u64 .ptr .align 1 _Z15dotProduct_CUDAPdlS_S__param_3
)
{
	.reg .pred 	%p<2>;
	.reg .b32 	%r<5>;
	.reg .b64 	%rd<13>;
	.reg .b64 	%fd<4>;

	ld.param.u64 	%rd2, [_Z15dotProduct_CUDAPdlS_S__param_0];
	ld.param.u64 	%rd5, [_Z15dotProduct_CUDAPdlS_S__param_1];
	ld.param.u64 	%rd3, [_Z15dotProduct_CUDAPdlS_S__param_2];
	ld.param.u64 	%rd4, [_Z15dotProduct_CUDAPdlS_S__param_3];
	mov.u32 	%r1, %ctaid.x;
	mov.u32 	%r2, %ntid.x;
	mov.u32 	%r3, %tid.x;
	mad.lo.s32 	%r4, %r1, %r2, %r3;
	cvt.u64.u32 	%rd1, %r4;
	setp.le.s64 	%p1, %rd5, %rd1;
	@%p1 bra 	$L__BB0_2;
	cvta.to.global.u64 	%rd6, %rd4;
	cvta.to.global.u64 	%rd7, %rd3;
	cvta.to.global.u64 	%rd8, %rd2;
	shl.b64 	%rd9, %rd1, 3;
	add.s64 	%rd10, %rd6, %rd9;
	ld.global.f64 	%fd1, [%rd10];
	add.s64 	%rd11, %rd7, %rd9;
	ld.global.f64 	%fd2, [%rd11];
	mul.f64 	%fd3, %fd1, %fd2;
	add.s64 	%rd12, %rd8, %rd9;
	st.global.f64 	[%rd12], %fd3;
$L__BB0_2:
	ret;

}


// ===== COMPILED SASS (sm_100) =====

	.target	sm_100

	.elftype	@"ET_EXEC"


//--------------------- .note.nv.tkinfo           --------------------------
	.section	.note.nv.tkinfo,"",@"SHT_NOTE"
	.sectionflags	@"SHF_NOTE_NV_TKINFO"
	.tkinfo
        /*0018*/ 	.word	0x00000002
        /*0030*/ 	.string	""
        /*0030*/ 	.string	"ptxas"
        /*0030*/ 	.string	"Cuda compilation tools, release 13.0, V13.0.88"
        /*0030*/ 	.string	"Build cuda_13.0.r13.0/compiler.36424714_0"
        /*0030*/ 	.string	"-arch sm_100 -m 64 "



//--------------------- .note.nv.cuinfo           --------------------------
	.section	.note.nv.cuinfo,"",@"SHT_NOTE"
	.sectionflags	@"SHF_NOTE_NV_CUINFO"
        /*0018*/ 	.short	0x0002
        /*001a*/ 	.short	0x0064
        /*001c*/ 	.short	0x0082
	.zero		2


//--------------------- .nv.info                  --------------------------
	.section	.nv.info,"",@"SHT_CUDA_INFO"
	.align	4


	//----- nvinfo : EIATTR_REGCOUNT
	.align		4
        /*0000*/ 	.byte	0x04, 0x2f
        /*0002*/ 	.short	(.L_1 - .L_0)
	.align		4
.L_0:
        /*0004*/ 	.word	index@(_Z15dotProduct_CUDAPdlS_S_)
        /*0008*/ 	.word	0x0000000c


	//----- nvinfo : EIATTR_FRAME_SIZE
	.align		4
.L_1:
        /*000c*/ 	.byte	0x04, 0x11
        /*000e*/ 	.short	(.L_3 - .L_2)
	.align		4
.L_2:
        /*0010*/ 	.word	index@(_Z15dotProduct_CUDAPdlS_S_)
        /*0014*/ 	.word	0x00000000


	//----- nvinfo : EIATTR_MIN_STACK_SIZE
	.align		4
.L_3:
        /*0018*/ 	.byte	0x04, 0x12
        /*001a*/ 	.short	(.L_5 - .L_4)
	.align		4
.L_4:
        /*001c*/ 	.word	index@(_Z15dotProduct_CUDAPdlS_S_)
        /*0020*/ 	.word	0x00000000
.L_5:


//--------------------- .nv.compat                --------------------------
	.section	.nv.compat,"",@"SHT_CUDA_COMPAT_INFO"
	.align	4
        /*0000*/ 	.byte	0x02, 0x09, 0x00, 0x00, 0x02, 0x02, 0x01, 0x00, 0x02, 0x05, 0x05, 0x00, 0x03, 0x07, 0x01, 0x01
        /*0010*/ 	.byte	0x02, 0x03, 0x00, 0x00, 0x02, 0x06, 0x01, 0x00, 0x04, 0x0b, 0x08, 0x00, 0x01, 0x00, 0x00, 0x00
        /*0020*/ 	.byte	0x00, 0x00, 0x00, 0x00


//--------------------- .nv.info._Z15dotProduct_CUDAPdlS_S_ --------------------------
	.section	.nv.info._Z15dotProduct_CUDAPdlS_S_,"",@"SHT_CUDA_INFO"
	.sectionflags	@""
	.align	4


	//----- nvinfo : EIATTR_CUDA_API_VERSION
	.align		4
        /*0000*/ 	.byte	0x04, 0x37
        /*0002*/ 	.short	(.L_7 - .L_6)
.L_6:
        /*0004*/ 	.word	0x00000082


	//----- nvinfo : EIATTR_KPARAM_INFO
	.align		4
.L_7:
        /*0008*/ 	.byte	0x04, 0x17
        /*000a*/ 	.short	(.L_9 - .L_8)
.L_8:
        /*000c*/ 	.word	0x00000000
        /*0010*/ 	.short	0x0003
        /*0012*/ 	.short	0x0018
        /*0014*/ 	.byte	0x00, 0xf5, 0x21, 0x00


	//----- nvinfo : EIATTR_KPARAM_INFO
	.align		4
.L_9:
        /*0018*/ 	.byte	0x04, 0x17
        /*001a*/ 	.short	(.L_11 - .L_10)
.L_10:
        /*001c*/ 	.word	0x00000000
        /*0020*/ 	.short	0x0002
        /*0022*/ 	.short	0x0010
        /*0024*/ 	.byte	0x00, 0xf5, 0x21, 0x00


	//----- nvinfo : EIATTR_KPARAM_INFO
	.align		4
.L_11:
        /*0028*/ 	.byte	0x04, 0x17
        /*002a*/ 	.short	(.L_13 - .L_12)
.L_12:
        /*002c*/ 	.word	0x00000000
        /*0030*/ 	.short	0x0001
        /*0032*/ 	.short	0x0008
        /*0034*/ 	.byte	0x00, 0xf0, 0x21, 0x00


	//----- nvinfo : EIATTR_KPARAM_INFO
	.align		4
.L_13:
        /*0038*/ 	.byte	0x04, 0x17
        /*003a*/ 	.short	(.L_15 - .L_14)
.L_14:
        /*003c*/ 	.word	0x00000000
        /*0040*/ 	.short	0x0000
        /*0042*/ 	.short	0x0000
        /*0044*/ 	.byte	0x00, 0xf5, 0x21, 0x00


	//----- nvinfo : EIATTR_SPARSE_MMA_MASK
	.align		4
.L_15:
        /*0048*/ 	.byte	0x03, 0x50
        /*004a*/ 	.short	0x0000


	//----- nvinfo : EIATTR_MAXREG_COUNT
	.align		4
        /*004c*/ 	.byte	0x03, 0x1b
        /*004e*/ 	.short	0x00ff


	//----- nvinfo : EIATTR_MERCURY_ISA_VERSION
	.align		4
        /*0050*/ 	.byte	0x03, 0x5f
        /*0052*/ 	.short	0x0101


	//----- nvinfo : EIATTR_VRC_CTA_INIT_COUNT
	.align		4
        /*0054*/ 	.byte	0x02, 0x4a
	.zero		1
	.zero		1


	//----- nvinfo : EIATTR_EXIT_INSTR_OFFSETS
	.align		4
        /*0058*/ 	.byte	0x04, 0x1c
        /*005a*/ 	.short	(.L_17 - .L_16)


	//   ....[0]....
.L_16:
        /*005c*/ 	.word	0x00000080


	//   ....[1]....
        /*0060*/ 	.word	0x00000180


	//----- nvinfo : EIATTR_CBANK_PARAM_SIZE
	.align		4
.L_17:
        /*0064*/ 	.byte	0x03, 0x19
        /*0066*/ 	.short	0x0020


	//----- nvinfo : EIATTR_PARAM_CBANK
	.align		4
        /*0068*/ 	.byte	0x04, 0x0a
        /*006a*/ 	.short	(.L_19 - .L_18)
	.align		4
.L_18:
        /*006c*/ 	.word	index@(.nv.constant0._Z15dotProduct_CUDAPdlS_S_)
        /*0070*/ 	.short	0x0380
        /*0072*/ 	.short	0x0020


	//----- nvinfo : EIATTR_SW_WAR
	.align		4
.L_19:
        /*0074*/ 	.byte	0x04, 0x36
        /*0076*/ 	.short	(.L_21 - .L_20)
.L_20:
        /*0078*/ 	.word	0x00000008
.L_21:


//--------------------- .nv.callgraph             --------------------------
	.section	.nv.callgraph,"",@"SHT_CUDA_CALLGRAPH"
	.align	4
	.sectionentsize	8
	.align		4
        /*0000*/ 	.word	0x00000000
	.align		4
        /*0004*/ 	.word	0xffffffff
	.align		4
        /*0008*/ 	.word	0x00000000
	.align		4
        /*000c*/ 	.word	0xfffffffe
	.align		4
        /*0010*/ 	.word	0x00000000
	.align		4
        /*0014*/ 	.word	0xfffffffd
	.align		4
        /*0018*/ 	.word	0x00000000
	.align		4
        /*001c*/ 	.word	0xfffffffc


//--------------------- .text._Z15dotProduct_CUDAPdlS_S_ --------------------------
	.section	.text._Z15dotProduct_CUDAPdlS_S_,"ax",@progbits
	.align	128
        .global         _Z15dotProduct_CUDAPdlS_S_
        .type           _Z15dotProduct_CUDAPdlS_S_,@function
        .size           _Z15dotProduct_CUDAPdlS_S_,(.L_x_1 - _Z15dotProduct_CUDAPdlS_S_)
        .other          _Z15dotProduct_CUDAPdlS_S_,@"STO_CUDA_ENTRY STV_DEFAULT"
_Z15dotProduct_CUDAPdlS_S_:
.text._Z15dotProduct_CUDAPdlS_S_:
[----:B------:R-:W-:Y:S01]  /*0000*/  LDC R1, c[0x0][0x37c] ;  /* 0x0000df00ff017b82 */ /* 0x000fe20000000800 */
[----:B------:R-:W0:Y:S07]  /*0010*/  S2R R3, SR_TID.X ;  /* 0x0000000000037919 */ /* 0x000e2e0000002100 */
[----:B------:R-:W0:Y:S01]  /*0020*/  S2UR UR4, SR_CTAID.X ;  /* 0x00000000000479c3 */ /* 0x000e220000002500 */
[----:B------:R-:W1:Y:S07]  /*0030*/  LDCU.64 UR6, c[0x0][0x388] ;  /* 0x00007100ff0677ac */ /* 0x000e6e0008000a00 */
[----:B------:R-:W0:Y:S02]  /*0040*/  LDC R0, c[0x0][0x360] ;  /* 0x0000d800ff007b82 */ /* 0x000e240000000800 */
[----:B0-----:R-:W-:-:S05]  /*0050*/  IMAD R0, R0, UR4, R3 ;  /* 0x0000000400007c24 */ /* 0x001fca000f8e0203 */
[----:B-1----:R-:W-:-:S04]  /*0060*/  ISETP.GE.U32.AND P0, PT, R0, UR6, PT ;  /* 0x0000000600007c0c */ /* 0x002fc8000bf06070 */
[----:B------:R-:W-:-:S13]  /*0070*/  ISETP.GE.AND.EX P0, PT, RZ, UR7, PT, P0 ;  /* 0x00000007ff007c0c */ /* 0x000fda000bf06300 */
[----:B------:R-:W-:Y:S05]  /*0080*/  @P0 EXIT ;  /* 0x000000000000094d */ /* 0x000fea0003800000 */
[----:B------:R-:W0:Y:S01]  /*0090*/  LDCU.128 UR8, c[0x0][0x390] ;  /* 0x00007200ff0877ac */ /* 0x000e220008000c00 */
[----:B------:R-:W-:Y:S01]  /*00a0*/  IMAD.SHL.U32 R8, R0, 0x8, RZ ;  /* 0x0000000800087824 */ /* 0x000fe200078e00ff */
[----:B------:R-:W-:Y:S01]  /*00b0*/  SHF.R.U32.HI R0, RZ, 0x1d, R0 ;  /* 0x0000001dff007819 */ /* 0x000fe20000011600 */
[----:B------:R-:W1:Y:S01]  /*00c0*/  LDCU.64 UR4, c[0x0][0x358] ;  /* 0x00006b00ff0477ac */ /* 0x000e620008000a00 */
[----:B------:R-:W2:Y:S02]  /*00d0*/  LDCU.64 UR6, c[0x0][0x380] ;  /* 0x00007000ff0677ac */ /* 0x000ea40008000a00 */
[C---:B0-----:R-:W-:Y:S02]  /*00e0*/  IADD3 R4, P1, PT, R8.reuse, UR8, RZ ;  /* 0x0000000808047c10 */ /* 0x041fe4000ff3e0ff */
[----:B------:R-:W-:Y:S02]  /*00f0*/  IADD3 R6, P0, PT, R8, UR10, RZ ;  /* 0x0000000a08067c10 */ /* 0x000fe4000ff1e0ff */
[----:B------:R-:W-:-:S02]  /*0100*/  IADD3.X R5, PT, PT, R0, UR9, RZ, P1, !PT ;  /* 0x0000000900057c10 */ /* 0x000fc40008ffe4ff */
[----:B------:R-:W-:-:S04]  /*0110*/  IADD3.X R7, PT, PT, R0, UR11, RZ, P0, !PT ;  /* 0x0000000b00077c10 */ /* 0x000fc800087fe4ff */
[----:B-1----:R-:W3:Y:S04]  /*0120*/  LDG.E.64 R4, desc[UR4][R4.64] ;  /* 0x0000000404047981 */ /* 0x002ee8000c1e1b00 */
[----:B------:R-:W3:Y:S01]  /*0130*/  LDG.E.64 R2, desc[UR4][R6.64] ;  /* 0x0000000406027981 */ /* 0x000ee2000c1e1b00 */
[----:B--2---:R-:W-:-:S04]  /*0140*/  IADD3 R8, P0, PT, R8, UR6, RZ ;  /* 0x0000000608087c10 */ /* 0x004fc8000ff1e0ff */
[----:B------:R-:W-:Y:S01]  /*0150*/  IADD3.X R9, PT, PT, R0, UR7, RZ, P0, !PT ;  /* 0x0000000700097c10 */ /* 0x000fe200087fe4ff */
[----:B---3--:R-:W-:-:S07]  /*0160*/  DMUL R2, R2, R4 ;  /* 0x0000000402027228 */ /* 0x008fce0000000000 */
[----:B------:R-:W-:Y:S01]  /*0170*/  STG.E.64 desc[UR4][R8.64], R2 ;  /* 0x0000000208007986 */ /* 0x000fe2000c101b04 */
[----:B------:R-:W-:Y:S05]  /*0180*/  EXIT ;  /* 0x000000000000794d */ /* 0x000fea0003800000 */
.L_x_0:
[----:B------:R-:W-:-:S00]  /*0190*/  BRA `(.L_x_0) ;  /* 0xfffffffc00fc7947 */ /* 0x000fc0000383ffff */
[----:B------:R-:W-:-:S00]  /*01a0*/  NOP ;  /* 0x0000000000007918 */ /* 0x000fc00000000000 */
        /* <DEDUP_REMOVED lines=13> */
.L_x_1:


//--------------------- .nv.shared.reserved.0     --------------------------
	.section	.nv.shared.reserved.0,"aw",@nobits
	.weak		__nv_reservedSMEM_offset_0_alias
	.size		__nv_reservedSMEM_offset_0_alias, 0, 64
	.other		__nv_reservedSMEM_offset_0_alias,@"STO_CUDA_RESERVED_SHARED STV_DEFAULT"
__nv_reservedSMEM_offset_0_alias:
	.zero		0
	.zero		64


//--------------------- .nv.constant0._Z15dotProduct_CUDAPdlS_S_ --------------------------
	.section	.nv.constant0._Z15dotProduct_CUDAPdlS_S_,"a",@progbits
	.sectionflags	@""
	.align	4
.nv.constant0._Z15dotProduct_CUDAPdlS_S_:
	.zero		928


//--------------------- SYMBOLS --------------------------

	.type		.nv.reservedSmem.offset0,@object
	.size		.nv.reservedSmem.offset0,0x4
